//
// Generated by NVIDIA NVVM Compiler
//
// Compiler Build ID: CL-36424714
// Cuda compilation tools, release 13.0, V13.0.88
// Based on NVVM 20.0.0
//

.version 9.0
.target sm_100
.address_size 64

	// .globl	_Z6matmulPiS_S_

.visible .entry _Z6matmulPiS_S_(
	.param .u64 .ptr .align 1 _Z6matmulPiS_S__param_0,
	.param .u64 .ptr .align 1 _Z6matmulPiS_S__param_1,
	.param .u64 .ptr .align 1 _Z6matmulPiS_S__param_2
)
{
	.reg .pred 	%p<5>;
	.reg .b32 	%r<70>;
	.reg .b64 	%rd<18>;

	ld.param.u64 	%rd6, [_Z6matmulPiS_S__param_0];
	ld.param.u64 	%rd7, [_Z6matmulPiS_S__param_1];
	ld.param.u64 	%rd8, [_Z6matmulPiS_S__param_2];
	mov.u32 	%r9, %tid.x;
	mov.u32 	%r10, %ctaid.x;
	mov.u32 	%r11, %ntid.x;
	mad.lo.s32 	%r12, %r10, %r11, %r9;
	mov.u32 	%r13, %tid.y;
	mov.u32 	%r14, %ctaid.y;
	mov.u32 	%r15, %ntid.y;
	mad.lo.s32 	%r16, %r14, %r15, %r13;
	shl.b32 	%r67, %r12, 14;
	setp.gt.s32 	%p1, %r12, 16383;
	setp.gt.u32 	%p2, %r16, 16383;
	or.pred  	%p3, %p1, %p2;
	@%p3 bra 	$L__BB0_3;
	cvta.to.global.u64 	%rd9, %rd8;
	add.s32 	%r18, %r67, %r16;
	mul.wide.s32 	%rd10, %r18, 4;
	add.s64 	%rd1, %rd9, %rd10;
	mov.b32 	%r68, 0;
	st.global.u32 	[%rd1], %r68;
	shl.b32 	%r19, %r16, 14;
	cvta.to.global.u64 	%rd11, %rd6;
	add.s64 	%rd2, %rd11, 32;
	mul.wide.u32 	%rd12, %r19, 4;
	cvta.to.global.u64 	%rd13, %rd7;
	add.s64 	%rd14, %rd12, %rd13;
	add.s64 	%rd17, %rd14, 32;
	mov.u32 	%r69, %r68;
$L__BB0_2:
	mul.wide.s32 	%rd15, %r67, 4;
	add.s64 	%rd16, %rd2, %rd15;
	ld.global.u32 	%r20, [%rd16+-32];
	ld.global.u32 	%r21, [%rd17+-32];
	mad.lo.s32 	%r22, %r21, %r20, %r68;
	st.global.u32 	[%rd1], %r22;
	ld.global.u32 	%r23, [%rd16+-28];
	ld.global.u32 	%r24, [%rd17+-28];
	mad.lo.s32 	%r25, %r24, %r23, %r22;
	st.global.u32 	[%rd1], %r25;
	ld.global.u32 	%r26, [%rd16+-24];
	ld.global.u32 	%r27, [%rd17+-24];
	mad.lo.s32 	%r28, %r27, %r26, %r25;
	st.global.u32 	[%rd1], %r28;
	ld.global.u32 	%r29, [%rd16+-20];
	ld.global.u32 	%r30, [%rd17+-20];
	mad.lo.s32 	%r31, %r30, %r29, %r28;
	st.global.u32 	[%rd1], %r31;
	ld.global.u32 	%r32, [%rd16+-16];
	ld.global.u32 	%r33, [%rd17+-16];
	mad.lo.s32 	%r34, %r33, %r32, %r31;
	st.global.u32 	[%rd1], %r34;
	ld.global.u32 	%r35, [%rd16+-12];
	ld.global.u32 	%r36, [%rd17+-12];
	mad.lo.s32 	%r37, %r36, %r35, %r34;
	st.global.u32 	[%rd1], %r37;
	ld.global.u32 	%r38, [%rd16+-8];
	ld.global.u32 	%r39, [%rd17+-8];
	mad.lo.s32 	%r40, %r39, %r38, %r37;
	st.global.u32 	[%rd1], %r40;
	ld.global.u32 	%r41, [%rd16+-4];
	ld.global.u32 	%r42, [%rd17+-4];
	mad.lo.s32 	%r43, %r42, %r41, %r40;
	st.global.u32 	[%rd1], %r43;
	ld.global.u32 	%r44, [%rd16];
	ld.global.u32 	%r45, [%rd17];
	mad.lo.s32 	%r46, %r45, %r44, %r43;
	st.global.u32 	[%rd1], %r46;
	ld.global.u32 	%r47, [%rd16+4];
	ld.global.u32 	%r48, [%rd17+4];
	mad.lo.s32 	%r49, %r48, %r47, %r46;
	st.global.u32 	[%rd1], %r49;
	ld.global.u32 	%r50, [%rd16+8];
	ld.global.u32 	%r51, [%rd17+8];
	mad.lo.s32 	%r52, %r51, %r50, %r49;
	st.global.u32 	[%rd1], %r52;
	ld.global.u32 	%r53, [%rd16+12];
	ld.global.u32 	%r54, [%rd17+12];
	mad.lo.s32 	%r55, %r54, %r53, %r52;
	st.global.u32 	[%rd1], %r55;
	ld.global.u32 	%r56, [%rd16+16];
	ld.global.u32 	%r57, [%rd17+16];
	mad.lo.s32 	%r58, %r57, %r56, %r55;
	st.global.u32 	[%rd1], %r58;
	ld.global.u32 	%r59, [%rd16+20];
	ld.global.u32 	%r60, [%rd17+20];
	mad.lo.s32 	%r61, %r60, %r59, %r58;
	st.global.u32 	[%rd1], %r61;
	ld.global.u32 	%r62, [%rd16+24];
	ld.global.u32 	%r63, [%rd17+24];
	mad.lo.s32 	%r64, %r63, %r62, %r61;
	st.global.u32 	[%rd1], %r64;
	ld.global.u32 	%r65, [%rd16+28];
	ld.global.u32 	%r66, [%rd17+28];
	mad.lo.s32 	%r68, %r66, %r65, %r64;
	st.global.u32 	[%rd1], %r68;
	add.s32 	%r69, %r69, 16;
	add.s32 	%r67, %r67, 16;
	add.s64 	%rd17, %rd17, 64;
	setp.ne.s32 	%p4, %r69, 16384;
	@%p4 bra 	$L__BB0_2;
$L__BB0_3:
	ret;

}


// ===== COMPILED SASS (sm_100) =====

	.target	sm_100

	.elftype	@"ET_EXEC"


//--------------------- .note.nv.tkinfo           --------------------------
	.section	.note.nv.tkinfo,"",@"SHT_NOTE"
	.sectionflags	@"SHF_NOTE_NV_TKINFO"
	.tkinfo
        /*0018*/ 	.word	0x00000002
        /*0030*/ 	.string	""
        /*0030*/ 	.string	"ptxas"
        /*0030*/ 	.string	"Cuda compilation tools, release 13.0, V13.0.88"
        /*0030*/ 	.string	"Build cuda_13.0.r13.0/compiler.36424714_0"
        /*0030*/ 	.string	"-arch sm_100 -m 64 "



//--------------------- .note.nv.cuinfo           --------------------------
	.section	.note.nv.cuinfo,"",@"SHT_NOTE"
	.sectionflags	@"SHF_NOTE_NV_CUINFO"
        /*0018*/ 	.short	0x0002
        /*001a*/ 	.short	0x0064
        /*001c*/ 	.short	0x0082
	.zero		2


//--------------------- .nv.info                  --------------------------
	.section	.nv.info,"",@"SHT_CUDA_INFO"
	.align	4


	//----- nvinfo : EIATTR_REGCOUNT
	.align		4
        /*0000*/ 	.byte	0x04, 0x2f
        /*0002*/ 	.short	(.L_1 - .L_0)
	.align		4
.L_0:
        /*0004*/ 	.word	index@(_Z6matmulPiS_S_)
        /*0008*/ 	.word	0x00000010


	//----- nvinfo : EIATTR_FRAME_SIZE
	.align		4
.L_1:
        /*000c*/ 	.byte	0x04, 0x11
        /*000e*/ 	.short	(.L_3 - .L_2)
	.align		4
.L_2:
        /*0010*/ 	.word	index@(_Z6matmulPiS_S_)
        /*0014*/ 	.word	0x00000000


	//----- nvinfo : EIATTR_MIN_STACK_SIZE
	.align		4
.L_3:
        /*0018*/ 	.byte	0x04, 0x12
        /*001a*/ 	.short	(.L_5 - .L_4)
	.align		4
.L_4:
        /*001c*/ 	.word	index@(_Z6matmulPiS_S_)
        /*0020*/ 	.word	0x00000000
.L_5:


//--------------------- .nv.compat                --------------------------
	.section	.nv.compat,"",@"SHT_CUDA_COMPAT_INFO"
	.align	4
        /*0000*/ 	.byte	0x02, 0x09, 0x00, 0x00, 0x02, 0x02, 0x01, 0x00, 0x02, 0x05, 0x05, 0x00, 0x03, 0x07, 0x01, 0x01
        /*0010*/ 	.byte	0x02, 0x03, 0x00, 0x00, 0x02, 0x06, 0x01, 0x00, 0x04, 0x0b, 0x08, 0x00, 0x09, 0x00, 0x00, 0x00
        /*0020*/ 	.byte	0x00, 0x00, 0x00, 0x00


//--------------------- .nv.info._Z6matmulPiS_S_  --------------------------
	.section	.nv.info._Z6matmulPiS_S_,"",@"SHT_CUDA_INFO"
	.sectionflags	@""
	.align	4


	//----- nvinfo : EIATTR_CUDA_API_VERSION
	.align		4
        /*0000*/ 	.byte	0x04, 0x37
        /*0002*/ 	.short	(.L_7 - .L_6)
.L_6:
        /*0004*/ 	.word	0x00000082


	//----- nvinfo : EIATTR_KPARAM_INFO
	.align		4
.L_7:
        /*0008*/ 	.byte	0x04, 0x17
        /*000a*/ 	.short	(.L_9 - .L_8)
.L_8:
        /*000c*/ 	.word	0x00000000
        /*0010*/ 	.short	0x0002
        /*0012*/ 	.short	0x0010
        /*0014*/ 	.byte	0x00, 0xf5, 0x21, 0x00


	//----- nvinfo : EIATTR_KPARAM_INFO
	.align		4
.L_9:
        /*0018*/ 	.byte	0x04, 0x17
        /*001a*/ 	.short	(.L_11 - .L_10)
.L_10:
        /*001c*/ 	.word	0x00000000
        /*0020*/ 	.short	0x0001
        /*0022*/ 	.short	0x0008
        /*0024*/ 	.byte	0x00, 0xf5, 0x21, 0x00


	//----- nvinfo : EIATTR_KPARAM_INFO
	.align		4
.L_11:
        /*0028*/ 	.byte	0x04, 0x17
        /*002a*/ 	.short	(.L_13 - .L_12)
.L_12:
        /*002c*/ 	.word	0x00000000
        /*0030*/ 	.short	0x0000
        /*0032*/ 	.short	0x0000
        /*0034*/ 	.byte	0x00, 0xf5, 0x21, 0x00


	//----- nvinfo : EIATTR_SPARSE_MMA_MASK
	.align		4
.L_13:
        /*0038*/ 	.byte	0x03, 0x50
        /*003a*/ 	.short	0x0000


	//----- nvinfo : EIATTR_MAXREG_COUNT
	.align		4
        /*003c*/ 	.byte	0x03, 0x1b
        /*003e*/ 	.short	0x00ff


	//----- nvinfo : EIATTR_MERCURY_ISA_VERSION
	.align		4
        /*0040*/ 	.byte	0x03, 0x5f
        /*0042*/ 	.short	0x0101


	//----- nvinfo : EIATTR_VRC_CTA_INIT_COUNT
	.align		4
        /*0044*/ 	.byte	0x02, 0x4a
	.zero		1
	.zero		1


	//----- nvinfo : EIATTR_EXIT_INSTR_OFFSETS
	.align		4
        /*0048*/ 	.byte	0x04, 0x1c
        /*004a*/ 	.short	(.L_15 - .L_14)


	//   ....[0]....
.L_14:
        /*004c*/ 	.word	0x000000b0


	//   ....[1]....
        /*0050*/ 	.word	0x00000670


	//----- nvinfo : EIATTR_CBANK_PARAM_SIZE
	.align		4
.L_15:
        /*0054*/ 	.byte	0x03, 0x19
        /*0056*/ 	.short	0x0018


	//----- nvinfo : EIATTR_PARAM_CBANK
	.align		4
        /*0058*/ 	.byte	0x04, 0x0a
        /*005a*/ 	.short	(.L_17 - .L_16)
	.align		4
.L_16:
        /*005c*/ 	.word	index@(.nv.constant0._Z6matmulPiS_S_)
        /*0060*/ 	.short	0x0380
        /*0062*/ 	.short	0x0018


	//----- nvinfo : EIATTR_SW_WAR
	.align		4
.L_17:
        /*0064*/ 	.byte	0x04, 0x36
        /*0066*/ 	.short	(.L_19 - .L_18)
.L_18:
        /*0068*/ 	.word	0x00000008
.L_19:


//--------------------- .nv.callgraph             --------------------------
	.section	.nv.callgraph,"",@"SHT_CUDA_CALLGRAPH"
	.align	4
	.sectionentsize	8
	.align		4
        /*0000*/ 	.word	0x00000000
	.align		4
        /*0004*/ 	.word	0xffffffff
	.align		4
        /*0008*/ 	.word	0x00000000
	.align		4
        /*000c*/ 	.word	0xfffffffe
	.align		4
        /*0010*/ 	.word	0x00000000
	.align		4
        /*0014*/ 	.word	0xfffffffd
	.align		4
        /*0018*/ 	.word	0x00000000
	.align		4
        /*001c*/ 	.word	0xfffffffc


//--------------------- .text._Z6matmulPiS_S_     --------------------------
	.section	.text._Z6matmulPiS_S_,"ax",@progbits
	.align	128
        .global         _Z6matmulPiS_S_
        .type           _Z6matmulPiS_S_,@function
        .size           _Z6matmulPiS_S_,(.L_x_2 - _Z6matmulPiS_S_)
        .other          _Z6matmulPiS_S_,@"STO_CUDA_ENTRY STV_DEFAULT"
_Z6matmulPiS_S_:
.text._Z6matmulPiS_S_:
[----:B------:R-:W-:Y:S01]  /*0000*/  LDC R1, c[0x0][0x37c] ;  /* 0x0000df00ff017b82 */ /* 0x000fe20000000800 */
[----:B------:R-:W0:Y:S07]  /*0010*/  S2R R7, SR_TID.Y ;  /* 0x0000000000077919 */ /* 0x000e2e0000002200 */
[----:B------:R-:W1:Y:S01]  /*0020*/  LDC R3, c[0x0][0x360] ;  /* 0x0000d800ff037b82 */ /* 0x000e620000000800 */
[----:B------:R-:W1:Y:S07]  /*0030*/  S2R R0, SR_TID.X ;  /* 0x0000000000007919 */ /* 0x000e6e0000002100 */
[----:B------:R-:W0:Y:S08]  /*0040*/  S2UR UR5, SR_CTAID.Y ;  /* 0x00000000000579c3 */ /* 0x000e300000002600 */
[----:B------:R-:W0:Y:S08]  /*0050*/  LDC R2, c[0x0][0x364] ;  /* 0x0000d900ff027b82 */ /* 0x000e300000000800 */
[----:B------:R-:W1:Y:S01]  /*0060*/  S2UR UR4, SR_CTAID.X ;  /* 0x00000000000479c3 */ /* 0x000e620000002500 */
[----:B0-----:R-:W-:-:S05]  /*0070*/  IMAD R7, R2, UR5, R7 ;  /* 0x0000000502077c24 */ /* 0x001fca000f8e0207 */
[----:B------:R-:W-:Y:S01]  /*0080*/  ISETP.GT.U32.AND P0, PT, R7, 0x3fff, PT ;  /* 0x00003fff0700780c */ /* 0x000fe20003f04070 */
[----:B-1----:R-:W-:-:S05]  /*0090*/  IMAD R0, R3, UR4, R0 ;  /* 0x0000000403007c24 */ /* 0x002fca000f8e0200 */
[----:B------:R-:W-:-:S13]  /*00a0*/  ISETP.GT.OR P0, PT, R0, 0x3fff, P0 ;  /* 0x00003fff0000780c */ /* 0x000fda0000704670 */
[----:B------:R-:W-:Y:S05]  /*00b0*/  @P0 EXIT ;  /* 0x000000000000094d */ /* 0x000fea0003800000 */
[----:B------:R-:W0:Y:S01]  /*00c0*/  LDC.64 R2, c[0x0][0x390] ;  /* 0x0000e400ff027b82 */ /* 0x000e220000000a00 */
[----:B------:R-:W1:Y:S01]  /*00d0*/  LDCU.64 UR8, c[0x0][0x358] ;  /* 0x00006b00ff0877ac */ /* 0x000e620008000a00 */
[----:B------:R-:W-:Y:S01]  /*00e0*/  SHF.L.U32 R0, R0, 0xe, RZ ;  /* 0x0000000e00007819 */ /* 0x000fe200000006ff */
[----:B------:R-:W2:Y:S03]  /*00f0*/  LDCU.64 UR6, c[0x0][0x380] ;  /* 0x00007000ff0677ac */ /* 0x000ea60008000a00 */
[C---:B------:R-:W-:Y:S02]  /*0100*/  IADD3 R9, PT, PT, R7.reuse, R0, RZ ;  /* 0x0000000007097210 */ /* 0x040fe40007ffe0ff */
[----:B------:R-:W3:Y:S01]  /*0110*/  LDC.64 R4, c[0x0][0x388] ;  /* 0x0000e200ff047b82 */ /* 0x000ee20000000a00 */
[----:B------:R-:W-:Y:S01]  /*0120*/  SHF.L.U32 R7, R7, 0xe, RZ ;  /* 0x0000000e07077819 */ /* 0x000fe200000006ff */
[----:B------:R-:W-:Y:S01]  /*0130*/  UMOV UR4, URZ ;  /* 0x000000ff00047c82 */ /* 0x000fe20008000000 */
[----:B--2---:R-:W-:Y:S01]  /*0140*/  UIADD3 UR5, UP0, UPT, UR6, 0x20, URZ ;  /* 0x0000002006057890 */ /* 0x004fe2000ff1e0ff */
[----:B0-----:R-:W-:-:S04]  /*0150*/  IMAD.WIDE R2, R9, 0x4, R2 ;  /* 0x0000000409027825 */ /* 0x001fc800078e0202 */
[----:B------:R-:W-:Y:S01]  /*0160*/  HFMA2 R9, -RZ, RZ, 0, 0 ;  /* 0x00000000ff097431 */ /* 0x000fe200000001ff */
[----:B------:R-:W-:Y:S01]  /*0170*/  UIADD3.X UR6, UPT, UPT, URZ, UR7, URZ, UP0, !UPT ;  /* 0x00000007ff067290 */ /* 0x000fe200087fe4ff */
[----:B-1----:R0:W-:Y:S01]  /*0180*/  STG.E desc[UR8][R2.64], RZ ;  /* 0x000000ff02007986 */ /* 0x0021e2000c101908 */
[----:B---3--:R-:W-:-:S03]  /*0190*/  IMAD.WIDE.U32 R4, R7, 0x4, R4 ;  /* 0x0000000407047825 */ /* 0x008fc600078e0004 */
[----:B------:R-:W-:-:S04]  /*01a0*/  IADD3 R8, P0, PT, R4, 0x20, RZ ;  /* 0x0000002004087810 */ /* 0x000fc80007f1e0ff */
[----:B------:R-:W-:-:S09]  /*01b0*/  IADD3.X R11, PT, PT, RZ, R5, RZ, P0, !PT ;  /* 0x00000005ff0b7210 */ /* 0x000fd200007fe4ff */
.L_x_0:
[----:B------:R-:W-:Y:S02]  /*01c0*/  MOV R6, UR5 ;  /* 0x0000000500067c02 */ /* 0x000fe40008000f00 */
[----:B------:R-:W-:Y:S02]  /*01d0*/  MOV R7, UR6 ;  /* 0x0000000600077c02 */ /* 0x000fe40008000f00 */
[----:B------:R-:W-:Y:S02]  /*01e0*/  MOV R4, R8 ;  /* 0x0000000800047202 */ /* 0x000fe40000000f00 */
[----:B------:R-:W-:Y:S01]  /*01f0*/  MOV R5, R11 ;  /* 0x0000000b00057202 */ /* 0x000fe20000000f00 */
[----:B------:R-:W-:-:S04]  /*0200*/  IMAD.WIDE R6, R0, 0x4, R6 ;  /* 0x0000000400067825 */ /* 0x000fc800078e0206 */
[----:B------:R-:W2:Y:S04]  /*0210*/  LDG.E R10, desc[UR8][R4.64+-0x20] ;  /* 0xffffe008040a7981 */ /* 0x000ea8000c1e1900 */
[----:B------:R-:W2:Y:S02]  /*0220*/  LDG.E R8, desc[UR8][R6.64+-0x20] ;  /* 0xffffe00806087981 */ /* 0x000ea4000c1e1900 */
[----:B--23--:R-:W-:-:S05]  /*0230*/  IMAD R9, R8, R10, R9 ;  /* 0x0000000a08097224 */ /* 0x00cfca00078e0209 */
[----:B------:R1:W-:Y:S04]  /*0240*/  STG.E desc[UR8][R2.64], R9 ;  /* 0x0000000902007986 */ /* 0x0003e8000c101908 */
[----:B------:R-:W2:Y:S04]  /*0250*/  LDG.E R8, desc[UR8][R6.64+-0x1c] ;  /* 0xffffe40806087981 */ /* 0x000ea8000c1e1900 */
[----:B------:R-:W2:Y:S02]  /*0260*/  LDG.E R10, desc[UR8][R4.64+-0x1c] ;  /* 0xffffe408040a7981 */ /* 0x000ea4000c1e1900 */
[----:B--2---:R-:W-:-:S05]  /*0270*/  IMAD R11, R8, R10, R9 ;  /* 0x0000000a080b7224 */ /* 0x004fca00078e0209 */
[----:B------:R2:W-:Y:S04]  /*0280*/  STG.E desc[UR8][R2.64], R11 ;  /* 0x0000000b02007986 */ /* 0x0005e8000c101908 */
[----:B------:R-:W3:Y:S04]  /*0290*/  LDG.E R8, desc[UR8][R6.64+-0x18] ;  /* 0xffffe80806087981 */ /* 0x000ee8000c1e1900 */
[----:B------:R-:W3:Y:S02]  /*02a0*/  LDG.E R10, desc[UR8][R4.64+-0x18] ;  /* 0xffffe808040a7981 */ /* 0x000ee4000c1e1900 */
[----:B---3--:R-:W-:-:S05]  /*02b0*/  IMAD R13, R8, R10, R11 ;  /* 0x0000000a080d7224 */ /* 0x008fca00078e020b */
[----:B------:R3:W-:Y:S04]  /*02c0*/  STG.E desc[UR8][R2.64], R13 ;  /* 0x0000000d02007986 */ /* 0x0007e8000c101908 */
[----:B------:R-:W1:Y:S04]  /*02d0*/  LDG.E R8, desc[UR8][R6.64+-0x14] ;  /* 0xffffec0806087981 */ /* 0x000e68000c1e1900 */
[----:B------:R-:W1:Y:S02]  /*02e0*/  LDG.E R10, desc[UR8][R4.64+-0x14] ;  /* 0xffffec08040a7981 */ /* 0x000e64000c1e1900 */
[----:B-1----:R-:W-:-:S05]  /*02f0*/  IMAD R9, R8, R10, R13 ;  /* 0x0000000a08097224 */ /* 0x002fca00078e020d */
        /* <DEDUP_REMOVED lines=46> */
[----:B------:R-:W1:Y:S01]  /*05e0*/  LDG.E R10, desc[UR8][R4.64+0x1c] ;  /* 0x00001c08040a7981 */ /* 0x000e62000c1e1900 */
[----:B------:R-:W-:Y:S01]  /*05f0*/  UIADD3 UR4, UPT, UPT, UR4, 0x10, URZ ;  /* 0x0000001004047890 */ /* 0x000fe2000fffe0ff */
[----:B------:R-:W-:-:S03]  /*0600*/  IADD3 R0, PT, PT, R0, 0x10, RZ ;  /* 0x0000001000007810 */ /* 0x000fc60007ffe0ff */
[----:B------:R-:W-:Y:S01]  /*0610*/  UISETP.NE.AND UP0, UPT, UR4, 0x4000, UPT ;  /* 0x000040000400788c */ /* 0x000fe2000bf05270 */
[----:B-1----:R-:W-:Y:S01]  /*0620*/  IMAD R9, R8, R10, R13 ;  /* 0x0000000a08097224 */ /* 0x002fe200078e020d */
[----:B------:R-:W-:-:S04]  /*0630*/  IADD3 R8, P0, PT, R4, 0x40, RZ ;  /* 0x0000004004087810 */ /* 0x000fc80007f1e0ff */
[----:B------:R3:W-:Y:S01]  /*0640*/  STG.E desc[UR8][R2.64], R9 ;  /* 0x0000000902007986 */ /* 0x0007e2000c101908 */
[----:B--2---:R-:W-:Y:S02]  /*0650*/  IADD3.X R11, PT, PT, RZ, R5, RZ, P0, !PT ;  /* 0x00000005ff0b7210 */ /* 0x004fe400007fe4ff */
[----:B------:R-:W-:Y:S06]  /*0660*/  BRA.U UP0, `(.L_x_0) ;  /* 0xfffffff900d47547 */ /* 0x000fec000b83ffff */
[----:B------:R-:W-:Y:S05]  /*0670*/  EXIT ;  /* 0x000000000000794d */ /* 0x000fea0003800000 */
.L_x_1:
[----:B------:R-:W-:-:S00]  /*0680*/  BRA `(.L_x_1) ;  /* 0xfffffffc00fc7947 */ /* 0x000fc0000383ffff */
[----:B------:R-:W-:-:S00]  /*0690*/  NOP ;  /* 0x0000000000007918 */ /* 0x000fc00000000000 */
        /* <DEDUP_REMOVED lines=14> */
.L_x_2:


//--------------------- .nv.shared.reserved.0     --------------------------
	.section	.nv.shared.reserved.0,"aw",@nobits
	.weak		__nv_reservedSMEM_offset_0_alias
	.size		__nv_reservedSMEM_offset_0_alias, 0, 64
	.other		__nv_reservedSMEM_offset_0_alias,@"STO_CUDA_RESERVED_SHARED STV_DEFAULT"
__nv_reservedSMEM_offset_0_alias:
	.zero		0
	.zero		64


//--------------------- .nv.constant0._Z6matmulPiS_S_ --------------------------
	.section	.nv.constant0._Z6matmulPiS_S_,"a",@progbits
	.sectionflags	@""
	.align	4
.nv.constant0._Z6matmulPiS_S_:
	.zero		920


//--------------------- SYMBOLS --------------------------

	.type		.nv.reservedSmem.offset0,@object
	.size		.nv.reservedSmem.offset0,0x4
